	.headerflags	@"EF_CUDA_TEXMODE_UNIFIED EF_CUDA_64BIT_ADDRESS EF_CUDA_ACCELERATORS EF_CUDA_SM90 EF_CUDA_VIRTUAL_SM(EF_CUDA_SM90)"
	.elftype	@"ET_EXEC"


//--------------------- .nv.info                  --------------------------
	.section	.nv.info,"",@"SHT_CUDA_INFO"
	.align	4


	//----- nvinfo : EIATTR_REGCOUNT
	.align		4
        /*0000*/ 	.byte	0x04, 0x2f
        /*0002*/ 	.short	(.L_3 - .L_2)
	.align		4
.L_2:
        /*0004*/ 	.word	index@(triton_poi_fused__native_batch_norm_legit_no_training_convolution_leaky_relu_11)
        /*0008*/ 	.word	0x00000014


	//----- nvinfo : EIATTR_MIN_STACK_SIZE
	.align		4
.L_3:
        /*000c*/ 	.byte	0x04, 0x12
        /*000e*/ 	.short	(.L_5 - .L_4)
	.align		4
.L_4:
        /*0010*/ 	.word	index@(triton_poi_fused__native_batch_norm_legit_no_training_convolution_leaky_relu_11)
        /*0014*/ 	.word	0x00000000


	//----- nvinfo : EIATTR_FRAME_SIZE
	.align		4
.L_5:
        /*0018*/ 	.byte	0x04, 0x11
        /*001a*/ 	.short	(.L_7 - .L_6)
	.align		4
.L_6:
        /*001c*/ 	.word	index@(triton_poi_fused__native_batch_norm_legit_no_training_convolution_leaky_relu_11)
        /*0020*/ 	.word	0x00000000


	//----- nvinfo : EIATTR_MIN_STACK_SIZE
	.align		4
.L_7:
        /*0024*/ 	.byte	0x04, 0x12
        /*0026*/ 	.short	(.L_9 - .L_8)
	.align		4
.L_8:
        /*0028*/ 	.word	index@(triton_poi_fused__native_batch_norm_legit_no_training_convolution_leaky_relu_11)
        /*002c*/ 	.word	0x00000000
.L_9:


//--------------------- .nv.info.triton_poi_fused__native_batch_norm_legit_no_training_convolution_leaky_relu_11 --------------------------
	.section	.nv.info.triton_poi_fused__native_batch_norm_legit_no_training_convolution_leaky_relu_11,"",@"SHT_CUDA_INFO"
	.sectionflags	@""
	.align	4


	//----- nvinfo : EIATTR_CUDA_API_VERSION
	.align		4
        /*0000*/ 	.byte	0x04, 0x37
        /*0002*/ 	.short	(.L_11 - .L_10)
.L_10:
        /*0004*/ 	.word	0x0000007c


	//----- nvinfo : EIATTR_KPARAM_INFO
	.align		4
.L_11:
        /*0008*/ 	.byte	0x04, 0x17
        /*000a*/ 	.short	(.L_13 - .L_12)
.L_12:
        /*000c*/ 	.word	0x00000000
        /*0010*/ 	.short	0x0007
        /*0012*/ 	.short	0x0038
        /*0014*/ 	.byte	0x00, 0xf0, 0x11, 0x00


	//----- nvinfo : EIATTR_KPARAM_INFO
	.align		4
.L_13:
        /*0018*/ 	.byte	0x04, 0x17
        /*001a*/ 	.short	(.L_15 - .L_14)
.L_14:
        /*001c*/ 	.word	0x00000000
        /*0020*/ 	.short	0x0006
        /*0022*/ 	.short	0x0030
        /*0024*/ 	.byte	0x00, 0xf4, 0x21, 0x00


	//----- nvinfo : EIATTR_KPARAM_INFO
	.align		4
.L_15:
        /*0028*/ 	.byte	0x04, 0x17
        /*002a*/ 	.short	(.L_17 - .L_16)
.L_16:
        /*002c*/ 	.word	0x00000000
        /*0030*/ 	.short	0x0005
        /*0032*/ 	.short	0x0028
        /*0034*/ 	.byte	0x00, 0xf4, 0x21, 0x00


	//----- nvinfo : EIATTR_KPARAM_INFO
	.align		4
.L_17:
        /*0038*/ 	.byte	0x04, 0x17
        /*003a*/ 	.short	(.L_19 - .L_18)
.L_18:
        /*003c*/ 	.word	0x00000000
        /*0040*/ 	.short	0x0004
        /*0042*/ 	.short	0x0020
        /*0044*/ 	.byte	0x00, 0xf4, 0x21, 0x00


	//----- nvinfo : EIATTR_KPARAM_INFO
	.align		4
.L_19:
        /*0048*/ 	.byte	0x04, 0x17
        /*004a*/ 	.short	(.L_21 - .L_20)
.L_20:
        /*004c*/ 	.word	0x00000000
        /*0050*/ 	.short	0x0003
        /*0052*/ 	.short	0x0018
        /*0054*/ 	.byte	0x00, 0xf4, 0x21, 0x00


	//----- nvinfo : EIATTR_KPARAM_INFO
	.align		4
.L_21:
        /*0058*/ 	.byte	0x04, 0x17
        /*005a*/ 	.short	(.L_23 - .L_22)
.L_22:
        /*005c*/ 	.word	0x00000000
        /*0060*/ 	.short	0x0002
        /*0062*/ 	.short	0x0010
        /*0064*/ 	.byte	0x00, 0xf4, 0x21, 0x00


	//----- nvinfo : EIATTR_KPARAM_INFO
	.align		4
.L_23:
        /*0068*/ 	.byte	0x04, 0x17
        /*006a*/ 	.short	(.L_25 - .L_24)
.L_24:
        /*006c*/ 	.word	0x00000000
        /*0070*/ 	.short	0x0001
        /*0072*/ 	.short	0x0008
        /*0074*/ 	.byte	0x00, 0xf4, 0x21, 0x00


	//----- nvinfo : EIATTR_KPARAM_INFO
	.align		4
.L_25:
        /*0078*/ 	.byte	0x04, 0x17
        /*007a*/ 	.short	(.L_27 - .L_26)
.L_26:
        /*007c*/ 	.word	0x00000000
        /*0080*/ 	.short	0x0000
        /*0082*/ 	.short	0x0000
        /*0084*/ 	.byte	0x00, 0xf4, 0x21, 0x00


	//----- nvinfo : EIATTR_SPARSE_MMA_MASK
	.align		4
.L_27:
        /*0088*/ 	.byte	0x03, 0x50
        /*008a*/ 	.short	0x0000


	//----- nvinfo : EIATTR_MAXREG_COUNT
	.align		4
        /*008c*/ 	.byte	0x03, 0x1b
        /*008e*/ 	.short	0x00ff


	//----- nvinfo : EIATTR_EXIT_INSTR_OFFSETS
	.align		4
        /*0090*/ 	.byte	0x04, 0x1c
        /*0092*/ 	.short	(.L_29 - .L_28)


	//   ....[0]....
.L_28:
        /*0094*/ 	.word	0x000003c0


	//----- nvinfo : EIATTR_REQNTID
	.align		4
.L_29:
        /*0098*/ 	.byte	0x04, 0x10
        /*009a*/ 	.short	(.L_31 - .L_30)
.L_30:
        /*009c*/ 	.word	0x00000080
        /*00a0*/ 	.word	0x00000001
        /*00a4*/ 	.word	0x00000001


	//----- nvinfo : EIATTR_CBANK_PARAM_SIZE
	.align		4
.L_31:
        /*00a8*/ 	.byte	0x03, 0x19
        /*00aa*/ 	.short	0x003c


	//----- nvinfo : EIATTR_PARAM_CBANK
	.align		4
        /*00ac*/ 	.byte	0x04, 0x0a
        /*00ae*/ 	.short	(.L_33 - .L_32)
	.align		4
.L_32:
        /*00b0*/ 	.word	index@(.nv.constant0.triton_poi_fused__native_batch_norm_legit_no_training_convolution_leaky_relu_11)
        /*00b4*/ 	.short	0x0210
        /*00b6*/ 	.short	0x003c


	//----- nvinfo : EIATTR_SW_WAR
	.align		4
.L_33:
        /*00b8*/ 	.byte	0x04, 0x36
        /*00ba*/ 	.short	(.L_35 - .L_34)
.L_34:
        /*00bc*/ 	.word	0x00000008
.L_35:


//--------------------- .nv.callgraph             --------------------------
	.section	.nv.callgraph,"",@"SHT_CUDA_CALLGRAPH"
	.align	4
	.sectionentsize	8
	.align		4
        /*0000*/ 	.word	0x00000000
	.align		4
        /*0004*/ 	.word	0xffffffff
	.align		4
        /*0008*/ 	.word	0x00000000
	.align		4
        /*000c*/ 	.word	0xfffffffe
	.align		4
        /*0010*/ 	.word	0x00000000
	.align		4
        /*0014*/ 	.word	0xfffffffd
	.align		4
        /*0018*/ 	.word	0x00000000
	.align		4
        /*001c*/ 	.word	0xfffffffc


//--------------------- .nv.constant4             --------------------------
	.section	.nv.constant4,"a",@progbits
	.align	8
	.align		8
.nv.constant4:
        /*0000*/ 	.dword	_$_str
	.align		8
        /*0008*/ 	.dword	_$_str_$_2


//--------------------- .text.triton_poi_fused__native_batch_norm_legit_no_training_convolution_leaky_relu_11 --------------------------
	.section	.text.triton_poi_fused__native_batch_norm_legit_no_training_convolution_leaky_relu_11,"ax",@progbits
	.align	128
        .global         triton_poi_fused__native_batch_norm_legit_no_training_convolution_leaky_relu_11
        .type           triton_poi_fused__native_batch_norm_legit_no_training_convolution_leaky_relu_11,@function
        .size           triton_poi_fused__native_batch_norm_legit_no_training_convolution_leaky_relu_11,(.L_x_1 - triton_poi_fused__native_batch_norm_legit_no_training_convolution_leaky_relu_11)
        .other          triton_poi_fused__native_batch_norm_legit_no_training_convolution_leaky_relu_11,@"STO_CUDA_ENTRY STV_DEFAULT"
triton_poi_fused__native_batch_norm_legit_no_training_convolution_leaky_relu_11:
.text.triton_poi_fused__native_batch_norm_legit_no_training_convolution_leaky_relu_11:
[----:B------:R-:W-:Y:S01]  /*0000*/  LDC R1, c[0x0][0x28] ;  /* 0x00000a00ff017b82 */ /* 0x000fe20000000800 */
[----:B------:R-:W1:Y:S07]  /*0010*/  S2R R0, SR_TID.X ;  /* 0x0000000000007919 */ /* 0x000e6e0000002100 */
[----:B------:R-:W2:Y:S01]  /*0020*/  LDC.64 R12, c[0x0][0x230] ;  /* 0x00008c00ff0c7b82 */ /* 0x000ea20000000a00 */
[----:B------:R-:W-:Y:S01]  /*0030*/  ULDC.64 UR4, c[0x0][0x208] ;  /* 0x0000820000047ab9 */ /* 0x000fe20000000a00 */
[----:B------:R-:W3:Y:S06]  /*0040*/  S2R R5, SR_CTAID.X ;  /* 0x0000000000057919 */ /* 0x000eec0000002500 */
[----:B------:R-:W4:Y:S08]  /*0050*/  LDC.64 R10, c[0x0][0x220] ;  /* 0x00008800ff0a7b82 */ /* 0x000f300000000a00 */
[----:B------:R-:W5:Y:S08]  /*0060*/  LDC.64 R8, c[0x0][0x228] ;  /* 0x00008a00ff087b82 */ /* 0x000f700000000a00 */
[----:B------:R-:W4:Y:S01]  /*0070*/  LDC.64 R14, c[0x0][0x238] ;  /* 0x00008e00ff0e7b82 */ /* 0x000f220000000a00 */
[----:B-1----:R-:W-:-:S02]  /*0080*/  SHF.L.U32 R0, R0, 0x1, RZ ;  /* 0x0000000100007819 */ /* 0x002fc400000006ff */
[----:B---3--:R-:W-:Y:S02]  /*0090*/  SHF.R.S32.HI R3, RZ, 0x17, R5 ;  /* 0x00000017ff037819 */ /* 0x008fe40000011405 */
[----:B------:R-:W-:Y:S02]  /*00a0*/  LOP3.LUT R0, R0, 0xfe, RZ, 0xc0, !PT ;  /* 0x000000fe00007812 */ /* 0x000fe400078ec0ff */
[----:B------:R-:W-:Y:S02]  /*00b0*/  SGXT R3, R3, 0x1 ;  /* 0x000000010303781a */ /* 0x000fe40000000200 */
[----:B------:R-:W-:Y:S02]  /*00c0*/  LEA R0, R5, R0, 0x8 ;  /* 0x0000000005007211 */ /* 0x000fe400078e40ff */
[----:B------:R-:W1:Y:S02]  /*00d0*/  LDC.64 R4, c[0x0][0x240] ;  /* 0x00009000ff047b82 */ /* 0x000e640000000a00 */
[----:B------:R-:W-:-:S04]  /*00e0*/  LEA.HI R3, R3, R0, RZ, 0x4 ;  /* 0x0000000003037211 */ /* 0x000fc800078f20ff */
[--C-:B------:R-:W-:Y:S02]  /*00f0*/  SHF.R.S32.HI R2, RZ, 0x4, R3.reuse ;  /* 0x00000004ff027819 */ /* 0x100fe40000011403 */
[----:B------:R-:W-:-:S04]  /*0100*/  SHF.R.S32.HI R3, RZ, 0x1f, R3 ;  /* 0x0000001fff037819 */ /* 0x000fc80000011403 */
[----:B------:R-:W-:-:S04]  /*0110*/  LEA.HI R3, R3, R2, RZ, 0x6 ;  /* 0x0000000203037211 */ /* 0x000fc800078f30ff */
[----:B------:R-:W-:-:S04]  /*0120*/  LOP3.LUT R3, R3, 0xffffffc0, RZ, 0xc0, !PT ;  /* 0xffffffc003037812 */ /* 0x000fc800078ec0ff */
[----:B------:R-:W-:Y:S02]  /*0130*/  IADD3 R17, R2, -R3, RZ ;  /* 0x8000000302117210 */ /* 0x000fe40007ffe0ff */
[----:B------:R-:W3:Y:S03]  /*0140*/  LDC.64 R2, c[0x0][0x210] ;  /* 0x00008400ff027b82 */ /* 0x000ee60000000a00 */
[----:B--2---:R-:W-:-:S05]  /*0150*/  IMAD.WIDE R12, R17, 0x4, R12 ;  /* 0x00000004110c7825 */ /* 0x004fca00078e020c */
[----:B------:R2:W2:Y:S01]  /*0160*/  LDG.E.EL R16, desc[UR4][R12.64] ;  /* 0x000000040c107981 */ /* 0x0004a2000c2e1900 */
[----:B----4-:R-:W-:-:S04]  /*0170*/  IMAD.WIDE R10, R17, 0x4, R10 ;  /* 0x00000004110a7825 */ /* 0x010fc800078e020a */
[----:B-----5:R-:W-:Y:S02]  /*0180*/  IMAD.WIDE R8, R17, 0x4, R8 ;  /* 0x0000000411087825 */ /* 0x020fe400078e0208 */
[----:B------:R-:W4:Y:S04]  /*0190*/  LDG.E.EL R10, desc[UR4][R10.64] ;  /* 0x000000040a0a7981 */ /* 0x000f28000c2e1900 */
[----:B------:R5:W4:Y:S01]  /*01a0*/  LDG.E.EL R8, desc[UR4][R8.64] ;  /* 0x0000000408087981 */ /* 0x000b22000c2e1900 */
[----:B---3--:R-:W-:-:S05]  /*01b0*/  IMAD.WIDE R2, R0, 0x4, R2 ;  /* 0x0000000400027825 */ /* 0x008fca00078e0202 */
[----:B------:R-:W4:Y:S01]  /*01c0*/  LDG.E.64 R6, desc[UR4][R2.64] ;  /* 0x0000000402067981 */ /* 0x000f22000c1e1b00 */
[----:B0-2---:R-:W-:-:S04]  /*01d0*/  IMAD.WIDE R12, R17, 0x4, R14 ;  /* 0x00000004110c7825 */ /* 0x005fc800078e020e */
[----:B-1----:R-:W-:Y:S02]  /*01e0*/  IMAD.WIDE R4, R17, 0x4, R4 ;  /* 0x0000000411047825 */ /* 0x002fe400078e0204 */
[----:B------:R-:W2:Y:S04]  /*01f0*/  LDG.E.EL R12, desc[UR4][R12.64] ;  /* 0x000000040c0c7981 */ /* 0x000ea8000c2e1900 */
[----:B------:R0:W2:Y:S01]  /*0200*/  LDG.E.EL R15, desc[UR4][R4.64] ;  /* 0x00000004040f7981 */ /* 0x0000a2000c2e1900 */
[----:B-----5:R-:W-:Y:S01]  /*0210*/  HFMA2.MMA R9, -RZ, RZ, 1.625, 0 ;  /* 0x3e800000ff097435 */ /* 0x020fe200000001ff */
[----:B0-----:R-:W0:Y:S02]  /*0220*/  LDC.64 R4, c[0x0][0x218] ;  /* 0x00008600ff047b82 */ /* 0x001e240000000a00 */
[----:B0-----:R-:W-:-:S04]  /*0230*/  IMAD.WIDE R4, R0, 0x4, R4 ;  /* 0x0000000400047825 */ /* 0x001fc800078e0204 */
[----:B------:R-:W-:-:S04]  /*0240*/  FADD R16, R16, 9.9999997473787516356e-06 ;  /* 0x3727c5ac10107421 */ /* 0x000fc80000000000 */
[----:B------:R-:W0:Y:S02]  /*0250*/  MUFU.SQRT R14, R16 ;  /* 0x00000010000e7308 */ /* 0x000e240000002000 */
[C---:B0-----:R-:W-:Y:S02]  /*0260*/  FSETP.GT.AND P0, PT, R14.reuse, 8.50705917302346158658e+37, PT ;  /* 0x7e8000000e00780b */ /* 0x041fe40003f04000 */
[----:B------:R-:W-:-:S11]  /*0270*/  FSETP.GEU.AND P1, PT, R14, 1.175494350822287508e-38, PT ;  /* 0x008000000e00780b */ /* 0x000fd60003f2e000 */
[----:B------:R-:W-:-:S04]  /*0280*/  @P0 FMUL R14, R14, 0.25 ;  /* 0x3e8000000e0e0820 */ /* 0x000fc80000400000 */
[----:B------:R-:W-:-:S06]  /*0290*/  @!P1 FMUL R14, R14, 16777216 ;  /* 0x4b8000000e0e9820 */ /* 0x000fcc0000400000 */
[----:B------:R-:W0:Y:S01]  /*02a0*/  MUFU.RCP R14, R14 ;  /* 0x0000000e000e7308 */ /* 0x000e220000001000 */
[----:B------:R-:W-:Y:S01]  /*02b0*/  FSEL R9, R9, 1, P0 ;  /* 0x3f80000009097808 */ /* 0x000fe20000000000 */
[--C-:B----4-:R-:W-:Y:S01]  /*02c0*/  FADD R6, R6, R10.reuse ;  /* 0x0000000a06067221 */ /* 0x110fe20000000000 */
[----:B------:R-:W-:-:S03]  /*02d0*/  FADD R7, R7, R10 ;  /* 0x0000000a07077221 */ /* 0x000fc60000000000 */
[----:B------:R-:W-:-:S04]  /*02e0*/  @!P1 FMUL R9, R9, 16777216 ;  /* 0x4b80000009099820 */ /* 0x000fc80000400000 */
[----:B0-----:R-:W-:Y:S01]  /*02f0*/  FMUL R10, R14, R9 ;  /* 0x000000090e0a7220 */ /* 0x001fe20000400000 */
[C---:B------:R-:W-:Y:S01]  /*0300*/  FADD R9, -R8.reuse, R6 ;  /* 0x0000000608097221 */ /* 0x040fe20000000100 */
[----:B------:R-:W-:-:S03]  /*0310*/  FADD R8, -R8, R7 ;  /* 0x0000000708087221 */ /* 0x000fc60000000100 */
[-C--:B------:R-:W-:Y:S01]  /*0320*/  FMUL R9, R9, R10.reuse ;  /* 0x0000000a09097220 */ /* 0x080fe20000400000 */
[----:B------:R-:W-:-:S03]  /*0330*/  FMUL R8, R8, R10 ;  /* 0x0000000a08087220 */ /* 0x000fc60000400000 */
[C-C-:B--2---:R-:W-:Y:S01]  /*0340*/  FFMA R14, R12.reuse, R9, R15.reuse ;  /* 0x000000090c0e7223 */ /* 0x144fe2000000000f */
[----:B------:R-:W-:-:S04]  /*0350*/  FFMA R15, R12, R8, R15 ;  /* 0x000000080c0f7223 */ /* 0x000fc8000000000f */
[C---:B------:R-:W-:Y:S02]  /*0360*/  FSETP.GT.AND P0, PT, R14.reuse, RZ, PT ;  /* 0x000000ff0e00720b */ /* 0x040fe40003f04000 */
[----:B------:R-:W-:Y:S01]  /*0370*/  FSETP.GT.AND P1, PT, R15, RZ, PT ;  /* 0x000000ff0f00720b */ /* 0x000fe20003f24000 */
[----:B------:R-:W-:Y:S10]  /*0380*/  STG.E.64 desc[UR4][R2.64], R6 ;  /* 0x0000000602007986 */ /* 0x000ff4000c101b04 */
[----:B------:R-:W-:-:S02]  /*0390*/  @!P0 FMUL R14, R14, 0.0099999997764825820923 ;  /* 0x3c23d70a0e0e8820 */ /* 0x000fc40000400000 */
[----:B------:R-:W-:-:S05]  /*03a0*/  @!P1 FMUL R15, R15, 0.0099999997764825820923 ;  /* 0x3c23d70a0f0f9820 */ /* 0x000fca0000400000 */
[----:B------:R-:W-:Y:S01]  /*03b0*/  STG.E.64 desc[UR4][R4.64], R14 ;  /* 0x0000000e04007986 */ /* 0x000fe2000c101b04 */
[----:B------:R-:W-:Y:S05]  /*03c0*/  EXIT ;  /* 0x000000000000794d */ /* 0x000fea0003800000 */
.L_x_0:
[----:B------:R-:W-:-:S00]  /*03d0*/  BRA `(.L_x_0) ;  /* 0xfffffffc00fc7947 */ /* 0x000fc0000383ffff */
[----:B------:R-:W-:-:S00]  /*03e0*/  NOP ;  /* 0x0000000000007918 */ /* 0x000fc00000000000 */
        /* <DEDUP_REMOVED lines=9> */
.L_x_1:


//--------------------- .nv.global.init           --------------------------
	.section	.nv.global.init,"aw",@progbits
.nv.global.init:
	.type		_$_str,@object
	.size		_$_str,(_$_str_$_2 - _$_str)
_$_str:
        /*0000*/ 	.byte	0x5f, 0x5f, 0x43, 0x55, 0x44, 0x41, 0x5f, 0x46, 0x54, 0x5a, 0x00
	.type		_$_str_$_2,@object
	.size		_$_str_$_2,(.L_1 - _$_str_$_2)
_$_str_$_2:
        /*000b*/ 	.byte	0x5f, 0x5f, 0x43, 0x55, 0x44, 0x41, 0x5f, 0x50, 0x52, 0x45, 0x43, 0x5f, 0x53, 0x51, 0x52, 0x54
        /*001b*/ 	.byte	0x00
.L_1:


//--------------------- .nv.constant0.triton_poi_fused__native_batch_norm_legit_no_training_convolution_leaky_relu_11 --------------------------
	.section	.nv.constant0.triton_poi_fused__native_batch_norm_legit_no_training_convolution_leaky_relu_11,"a",@progbits
	.sectionflags	@""
	.align	4
.nv.constant0.triton_poi_fused__native_batch_norm_legit_no_training_convolution_leaky_relu_11:
	.zero		588
